//
// Generated by NVIDIA NVVM Compiler
//
// Compiler Build ID: CL-36424714
// Cuda compilation tools, release 13.0, V13.0.88
// Based on NVVM 20.0.0
//

.version 9.0
.target sm_100
.address_size 64

	// .globl	_Z15transposeKernelPiS_

.visible .entry _Z15transposeKernelPiS_(
	.param .u64 .ptr .align 1 _Z15transposeKernelPiS__param_0,
	.param .u64 .ptr .align 1 _Z15transposeKernelPiS__param_1
)
{
	.reg .b32 	%r<8>;
	.reg .b64 	%rd<9>;

	ld.param.u64 	%rd1, [_Z15transposeKernelPiS__param_0];
	ld.param.u64 	%rd2, [_Z15transposeKernelPiS__param_1];
	cvta.to.global.u64 	%rd3, %rd2;
	cvta.to.global.u64 	%rd4, %rd1;
	mov.u32 	%r1, %tid.x;
	mov.u32 	%r2, %tid.y;
	mov.u32 	%r3, %ntid.x;
	mad.lo.s32 	%r4, %r2, %r3, %r1;
	mov.u32 	%r5, %ntid.y;
	mad.lo.s32 	%r6, %r1, %r5, %r2;
	mul.wide.u32 	%rd5, %r4, 4;
	add.s64 	%rd6, %rd4, %rd5;
	ld.global.u32 	%r7, [%rd6];
	mul.wide.u32 	%rd7, %r6, 4;
	add.s64 	%rd8, %rd3, %rd7;
	st.global.u32 	[%rd8], %r7;
	ret;

}


// ===== COMPILED SASS (sm_100) =====

	.target	sm_100

	.elftype	@"ET_EXEC"


//--------------------- .note.nv.tkinfo           --------------------------
	.section	.note.nv.tkinfo,"",@"SHT_NOTE"
	.sectionflags	@"SHF_NOTE_NV_TKINFO"
	.tkinfo
        /*0018*/ 	.word	0x00000002
        /*0030*/ 	.string	""
        /*0030*/ 	.string	"ptxas"
        /*0030*/ 	.string	"Cuda compilation tools, release 13.0, V13.0.88"
        /*0030*/ 	.string	"Build cuda_13.0.r13.0/compiler.36424714_0"
        /*0030*/ 	.string	"-arch sm_100 -m 64 "



//--------------------- .note.nv.cuinfo           --------------------------
	.section	.note.nv.cuinfo,"",@"SHT_NOTE"
	.sectionflags	@"SHF_NOTE_NV_CUINFO"
        /*0018*/ 	.short	0x0002
        /*001a*/ 	.short	0x0064
        /*001c*/ 	.short	0x0082
	.zero		2


//--------------------- .nv.info                  --------------------------
	.section	.nv.info,"",@"SHT_CUDA_INFO"
	.align	4


	//----- nvinfo : EIATTR_REGCOUNT
	.align		4
        /*0000*/ 	.byte	0x04, 0x2f
        /*0002*/ 	.short	(.L_1 - .L_0)
	.align		4
.L_0:
        /*0004*/ 	.word	index@(_Z15transposeKernelPiS_)
        /*0008*/ 	.word	0x0000000a


	//----- nvinfo : EIATTR_FRAME_SIZE
	.align		4
.L_1:
        /*000c*/ 	.byte	0x04, 0x11
        /*000e*/ 	.short	(.L_3 - .L_2)
	.align		4
.L_2:
        /*0010*/ 	.word	index@(_Z15transposeKernelPiS_)
        /*0014*/ 	.word	0x00000000


	//----- nvinfo : EIATTR_MIN_STACK_SIZE
	.align		4
.L_3:
        /*0018*/ 	.byte	0x04, 0x12
        /*001a*/ 	.short	(.L_5 - .L_4)
	.align		4
.L_4:
        /*001c*/ 	.word	index@(_Z15transposeKernelPiS_)
        /*0020*/ 	.word	0x00000000
.L_5:


//--------------------- .nv.compat                --------------------------
	.section	.nv.compat,"",@"SHT_CUDA_COMPAT_INFO"
	.align	4
        /*0000*/ 	.byte	0x02, 0x09, 0x00, 0x00, 0x02, 0x02, 0x01, 0x00, 0x02, 0x05, 0x05, 0x00, 0x03, 0x07, 0x01, 0x01
        /*0010*/ 	.byte	0x02, 0x03, 0x00, 0x00, 0x02, 0x06, 0x01, 0x00, 0x04, 0x0b, 0x08, 0x00, 0x09, 0x00, 0x00, 0x00
        /*0020*/ 	.byte	0x00, 0x00, 0x00, 0x00


//--------------------- .nv.info._Z15transposeKernelPiS_ --------------------------
	.section	.nv.info._Z15transposeKernelPiS_,"",@"SHT_CUDA_INFO"
	.sectionflags	@""
	.align	4


	//----- nvinfo : EIATTR_CUDA_API_VERSION
	.align		4
        /*0000*/ 	.byte	0x04, 0x37
        /*0002*/ 	.short	(.L_7 - .L_6)
.L_6:
        /*0004*/ 	.word	0x00000082


	//----- nvinfo : EIATTR_KPARAM_INFO
	.align		4
.L_7:
        /*0008*/ 	.byte	0x04, 0x17
        /*000a*/ 	.short	(.L_9 - .L_8)
.L_8:
        /*000c*/ 	.word	0x00000000
        /*0010*/ 	.short	0x0001
        /*0012*/ 	.short	0x0008
        /*0014*/ 	.byte	0x00, 0xf5, 0x21, 0x00


	//----- nvinfo : EIATTR_KPARAM_INFO
	.align		4
.L_9:
        /*0018*/ 	.byte	0x04, 0x17
        /*001a*/ 	.short	(.L_11 - .L_10)
.L_10:
        /*001c*/ 	.word	0x00000000
        /*0020*/ 	.short	0x0000
        /*0022*/ 	.short	0x0000
        /*0024*/ 	.byte	0x00, 0xf5, 0x21, 0x00


	//----- nvinfo : EIATTR_SPARSE_MMA_MASK
	.align		4
.L_11:
        /*0028*/ 	.byte	0x03, 0x50
        /*002a*/ 	.short	0x0000


	//----- nvinfo : EIATTR_MAXREG_COUNT
	.align		4
        /*002c*/ 	.byte	0x03, 0x1b
        /*002e*/ 	.short	0x00ff


	//----- nvinfo : EIATTR_MERCURY_ISA_VERSION
	.align		4
        /*0030*/ 	.byte	0x03, 0x5f
        /*0032*/ 	.short	0x0101


	//----- nvinfo : EIATTR_VRC_CTA_INIT_COUNT
	.align		4
        /*0034*/ 	.byte	0x02, 0x4a
	.zero		1
	.zero		1


	//----- nvinfo : EIATTR_EXIT_INSTR_OFFSETS
	.align		4
        /*0038*/ 	.byte	0x04, 0x1c
        /*003a*/ 	.short	(.L_13 - .L_12)


	//   ....[0]....
.L_12:
        /*003c*/ 	.word	0x000000e0


	//----- nvinfo : EIATTR_CBANK_PARAM_SIZE
	.align		4
.L_13:
        /*0040*/ 	.byte	0x03, 0x19
        /*0042*/ 	.short	0x0010


	//----- nvinfo : EIATTR_PARAM_CBANK
	.align		4
        /*0044*/ 	.byte	0x04, 0x0a
        /*0046*/ 	.short	(.L_15 - .L_14)
	.align		4
.L_14:
        /*0048*/ 	.word	index@(.nv.constant0._Z15transposeKernelPiS_)
        /*004c*/ 	.short	0x0380
        /*004e*/ 	.short	0x0010


	//----- nvinfo : EIATTR_SW_WAR
	.align		4
.L_15:
        /*0050*/ 	.byte	0x04, 0x36
        /*0052*/ 	.short	(.L_17 - .L_16)
.L_16:
        /*0054*/ 	.word	0x00000008
.L_17:


//--------------------- .nv.callgraph             --------------------------
	.section	.nv.callgraph,"",@"SHT_CUDA_CALLGRAPH"
	.align	4
	.sectionentsize	8
	.align		4
        /*0000*/ 	.word	0x00000000
	.align		4
        /*0004*/ 	.word	0xffffffff
	.align		4
        /*0008*/ 	.word	0x00000000
	.align		4
        /*000c*/ 	.word	0xfffffffe
	.align		4
        /*0010*/ 	.word	0x00000000
	.align		4
        /*0014*/ 	.word	0xfffffffd
	.align		4
        /*0018*/ 	.word	0x00000000
	.align		4
        /*001c*/ 	.word	0xfffffffc


//--------------------- .text._Z15transposeKernelPiS_ --------------------------
	.section	.text._Z15transposeKernelPiS_,"ax",@progbits
	.align	128
        .global         _Z15transposeKernelPiS_
        .type           _Z15transposeKernelPiS_,@function
        .size           _Z15transposeKernelPiS_,(.L_x_1 - _Z15transposeKernelPiS_)
        .other          _Z15transposeKernelPiS_,@"STO_CUDA_ENTRY STV_DEFAULT"
_Z15transposeKernelPiS_:
.text._Z15transposeKernelPiS_:
[----:B------:R-:W-:Y:S01]  /*0000*/  LDC R1, c[0x0][0x37c] ;  /* 0x0000df00ff017b82 */ /* 0x000fe20000000800 */
[----:B------:R-:W0:Y:S07]  /*0010*/  S2R R7, SR_TID.X ;  /* 0x0000000000077919 */ /* 0x000e2e0000002100 */
[----:B------:R-:W1:Y:S01]  /*0020*/  LDC.64 R2, c[0x0][0x380] ;  /* 0x0000e000ff027b82 */ /* 0x000e620000000a00 */
[----:B------:R-:W0:Y:S01]  /*0030*/  LDCU UR6, c[0x0][0x360] ;  /* 0x00006c00ff0677ac */ /* 0x000e220008000800 */
[----:B------:R-:W0:Y:S01]  /*0040*/  S2R R0, SR_TID.Y ;  /* 0x0000000000007919 */ /* 0x000e220000002200 */
[----:B------:R-:W2:Y:S01]  /*0050*/  LDCU.64 UR4, c[0x0][0x358] ;  /* 0x00006b00ff0477ac */ /* 0x000ea20008000a00 */
[----:B0-----:R-:W-:-:S04]  /*0060*/  IMAD R5, R0, UR6, R7 ;  /* 0x0000000600057c24 */ /* 0x001fc8000f8e0207 */
[----:B-1----:R-:W-:Y:S02]  /*0070*/  IMAD.WIDE.U32 R2, R5, 0x4, R2 ;  /* 0x0000000405027825 */ /* 0x002fe400078e0002 */
[----:B------:R-:W0:Y:S04]  /*0080*/  LDC.64 R4, c[0x0][0x388] ;  /* 0x0000e200ff047b82 */ /* 0x000e280000000a00 */
[----:B--2---:R-:W2:Y:S01]  /*0090*/  LDG.E R3, desc[UR4][R2.64] ;  /* 0x0000000402037981 */ /* 0x004ea2000c1e1900 */
[----:B------:R-:W1:Y:S02]  /*00a0*/  LDCU UR6, c[0x0][0x364] ;  /* 0x00006c80ff0677ac */ /* 0x000e640008000800 */
[----:B-1----:R-:W-:-:S04]  /*00b0*/  IMAD R7, R7, UR6, R0 ;  /* 0x0000000607077c24 */ /* 0x002fc8000f8e0200 */
[----:B0-----:R-:W-:-:S05]  /*00c0*/  IMAD.WIDE.U32 R4, R7, 0x4, R4 ;  /* 0x0000000407047825 */ /* 0x001fca00078e0004 */
[----:B--2---:R-:W-:Y:S01]  /*00d0*/  STG.E desc[UR4][R4.64], R3 ;  /* 0x0000000304007986 */ /* 0x004fe2000c101904 */
[----:B------:R-:W-:Y:S05]  /*00e0*/  EXIT ;  /* 0x000000000000794d */ /* 0x000fea0003800000 */
.L_x_0:
[----:B------:R-:W-:-:S00]  /*00f0*/  BRA `(.L_x_0) ;  /* 0xfffffffc00fc7947 */ /* 0x000fc0000383ffff */
[----:B------:R-:W-:-:S00]  /*0100*/  NOP ;  /* 0x0000000000007918 */ /* 0x000fc00000000000 */
[----:B------:R-:W-:-:S00]  /*0110*/  NOP ;  /* 0x0000000000007918 */ /* 0x000fc00000000000 */
[----:B------:R-:W-:-:S00]  /*0120*/  NOP ;  /* 0x0000000000007918 */ /* 0x000fc00000000000 */
[----:B------:R-:W-:-:S00]  /*0130*/  NOP ;  /* 0x0000000000007918 */ /* 0x000fc00000000000 */
[----:B------:R-:W-:-:S00]  /*0140*/  NOP ;  /* 0x0000000000007918 */ /* 0x000fc00000000000 */
[----:B------:R-:W-:-:S00]  /*0150*/  NOP ;  /* 0x0000000000007918 */ /* 0x000fc00000000000 */
[----:B------:R-:W-:-:S00]  /*0160*/  NOP ;  /* 0x0000000000007918 */ /* 0x000fc00000000000 */
[----:B------:R-:W-:-:S00]  /*0170*/  NOP ;  /* 0x0000000000007918 */ /* 0x000fc00000000000 */
.L_x_1:


//--------------------- .nv.shared.reserved.0     --------------------------
	.section	.nv.shared.reserved.0,"aw",@nobits
	.weak		__nv_reservedSMEM_offset_0_alias
	.size		__nv_reservedSMEM_offset_0_alias, 0, 64
	.other		__nv_reservedSMEM_offset_0_alias,@"STO_CUDA_RESERVED_SHARED STV_DEFAULT"
__nv_reservedSMEM_offset_0_alias:
	.zero		0
	.zero		64


//--------------------- .nv.constant0._Z15transposeKernelPiS_ --------------------------
	.section	.nv.constant0._Z15transposeKernelPiS_,"a",@progbits
	.sectionflags	@""
	.align	4
.nv.constant0._Z15transposeKernelPiS_:
	.zero		912


//--------------------- SYMBOLS --------------------------

	.type		.nv.reservedSmem.offset0,@object
	.size		.nv.reservedSmem.offset0,0x4
